//
// Generated by NVIDIA NVVM Compiler
//
// Compiler Build ID: CL-36424714
// Cuda compilation tools, release 13.0, V13.0.88
// Based on NVVM 20.0.0
//

.version 9.0
.target sm_100
.address_size 64

	// .globl	_Z5daxpyidPKdPd

.visible .entry _Z5daxpyidPKdPd(
	.param .u32 _Z5daxpyidPKdPd_param_0,
	.param .f64 _Z5daxpyidPKdPd_param_1,
	.param .u64 .ptr .align 1 _Z5daxpyidPKdPd_param_2,
	.param .u64 .ptr .align 1 _Z5daxpyidPKdPd_param_3
)
{
	.reg .pred 	%p<3>;
	.reg .b32 	%r<11>;
	.reg .b64 	%rd<8>;
	.reg .b64 	%fd<5>;

	ld.param.u32 	%r6, [_Z5daxpyidPKdPd_param_0];
	ld.param.f64 	%fd1, [_Z5daxpyidPKdPd_param_1];
	ld.param.u64 	%rd3, [_Z5daxpyidPKdPd_param_2];
	ld.param.u64 	%rd4, [_Z5daxpyidPKdPd_param_3];
	mov.u32 	%r7, %ctaid.x;
	mov.u32 	%r1, %ntid.x;
	mov.u32 	%r8, %tid.x;
	mad.lo.s32 	%r10, %r7, %r1, %r8;
	setp.ge.s32 	%p1, %r10, %r6;
	@%p1 bra 	$L__BB0_3;
	mov.u32 	%r9, %nctaid.x;
	mul.lo.s32 	%r3, %r1, %r9;
	cvta.to.global.u64 	%rd1, %rd3;
	cvta.to.global.u64 	%rd2, %rd4;
$L__BB0_2:
	mul.wide.s32 	%rd5, %r10, 8;
	add.s64 	%rd6, %rd1, %rd5;
	ld.global.nc.f64 	%fd2, [%rd6];
	add.s64 	%rd7, %rd2, %rd5;
	ld.global.f64 	%fd3, [%rd7];
	fma.rn.f64 	%fd4, %fd1, %fd2, %fd3;
	st.global.f64 	[%rd7], %fd4;
	add.s32 	%r10, %r10, %r3;
	setp.lt.s32 	%p2, %r10, %r6;
	@%p2 bra 	$L__BB0_2;
$L__BB0_3:
	ret;

}


// ===== COMPILED SASS (sm_100) =====

	.target	sm_100

	.elftype	@"ET_EXEC"


//--------------------- .note.nv.tkinfo           --------------------------
	.section	.note.nv.tkinfo,"",@"SHT_NOTE"
	.sectionflags	@"SHF_NOTE_NV_TKINFO"
	.tkinfo
        /*0018*/ 	.word	0x00000002
        /*0030*/ 	.string	""
        /*0030*/ 	.string	"ptxas"
        /*0030*/ 	.string	"Cuda compilation tools, release 13.0, V13.0.88"
        /*0030*/ 	.string	"Build cuda_13.0.r13.0/compiler.36424714_0"
        /*0030*/ 	.string	"-arch sm_100 -m 64 "



//--------------------- .note.nv.cuinfo           --------------------------
	.section	.note.nv.cuinfo,"",@"SHT_NOTE"
	.sectionflags	@"SHF_NOTE_NV_CUINFO"
        /*0018*/ 	.short	0x0002
        /*001a*/ 	.short	0x0064
        /*001c*/ 	.short	0x0082
	.zero		2


//--------------------- .nv.info                  --------------------------
	.section	.nv.info,"",@"SHT_CUDA_INFO"
	.align	4


	//----- nvinfo : EIATTR_REGCOUNT
	.align		4
        /*0000*/ 	.byte	0x04, 0x2f
        /*0002*/ 	.short	(.L_1 - .L_0)
	.align		4
.L_0:
        /*0004*/ 	.word	index@(_Z5daxpyidPKdPd)
        /*0008*/ 	.word	0x00000010


	//----- nvinfo : EIATTR_FRAME_SIZE
	.align		4
.L_1:
        /*000c*/ 	.byte	0x04, 0x11
        /*000e*/ 	.short	(.L_3 - .L_2)
	.align		4
.L_2:
        /*0010*/ 	.word	index@(_Z5daxpyidPKdPd)
        /*0014*/ 	.word	0x00000000


	//----- nvinfo : EIATTR_MIN_STACK_SIZE
	.align		4
.L_3:
        /*0018*/ 	.byte	0x04, 0x12
        /*001a*/ 	.short	(.L_5 - .L_4)
	.align		4
.L_4:
        /*001c*/ 	.word	index@(_Z5daxpyidPKdPd)
        /*0020*/ 	.word	0x00000000
.L_5:


//--------------------- .nv.compat                --------------------------
	.section	.nv.compat,"",@"SHT_CUDA_COMPAT_INFO"
	.align	4
        /*0000*/ 	.byte	0x02, 0x09, 0x00, 0x00, 0x02, 0x02, 0x01, 0x00, 0x02, 0x05, 0x05, 0x00, 0x03, 0x07, 0x01, 0x01
        /*0010*/ 	.byte	0x02, 0x03, 0x00, 0x00, 0x02, 0x06, 0x01, 0x00, 0x04, 0x0b, 0x08, 0x00, 0x01, 0x00, 0x00, 0x00
        /*0020*/ 	.byte	0x00, 0x00, 0x00, 0x00


//--------------------- .nv.info._Z5daxpyidPKdPd  --------------------------
	.section	.nv.info._Z5daxpyidPKdPd,"",@"SHT_CUDA_INFO"
	.sectionflags	@""
	.align	4


	//----- nvinfo : EIATTR_CUDA_API_VERSION
	.align		4
        /*0000*/ 	.byte	0x04, 0x37
        /*0002*/ 	.short	(.L_7 - .L_6)
.L_6:
        /*0004*/ 	.word	0x00000082


	//----- nvinfo : EIATTR_KPARAM_INFO
	.align		4
.L_7:
        /*0008*/ 	.byte	0x04, 0x17
        /*000a*/ 	.short	(.L_9 - .L_8)
.L_8:
        /*000c*/ 	.word	0x00000000
        /*0010*/ 	.short	0x0003
        /*0012*/ 	.short	0x0018
        /*0014*/ 	.byte	0x00, 0xf5, 0x21, 0x00


	//----- nvinfo : EIATTR_KPARAM_INFO
	.align		4
.L_9:
        /*0018*/ 	.byte	0x04, 0x17
        /*001a*/ 	.short	(.L_11 - .L_10)
.L_10:
        /*001c*/ 	.word	0x00000000
        /*0020*/ 	.short	0x0002
        /*0022*/ 	.short	0x0010
        /*0024*/ 	.byte	0x00, 0xf5, 0x21, 0x00


	//----- nvinfo : EIATTR_KPARAM_INFO
	.align		4
.L_11:
        /*0028*/ 	.byte	0x04, 0x17
        /*002a*/ 	.short	(.L_13 - .L_12)
.L_12:
        /*002c*/ 	.word	0x00000000
        /*0030*/ 	.short	0x0001
        /*0032*/ 	.short	0x0008
        /*0034*/ 	.byte	0x00, 0xf0, 0x21, 0x00


	//----- nvinfo : EIATTR_KPARAM_INFO
	.align		4
.L_13:
        /*0038*/ 	.byte	0x04, 0x17
        /*003a*/ 	.short	(.L_15 - .L_14)
.L_14:
        /*003c*/ 	.word	0x00000000
        /*0040*/ 	.short	0x0000
        /*0042*/ 	.short	0x0000
        /*0044*/ 	.byte	0x00, 0xf0, 0x11, 0x00


	//----- nvinfo : EIATTR_SPARSE_MMA_MASK
	.align		4
.L_15:
        /*0048*/ 	.byte	0x03, 0x50
        /*004a*/ 	.short	0x0000


	//----- nvinfo : EIATTR_MAXREG_COUNT
	.align		4
        /*004c*/ 	.byte	0x03, 0x1b
        /*004e*/ 	.short	0x00ff


	//----- nvinfo : EIATTR_MERCURY_ISA_VERSION
	.align		4
        /*0050*/ 	.byte	0x03, 0x5f
        /*0052*/ 	.short	0x0101


	//----- nvinfo : EIATTR_VRC_CTA_INIT_COUNT
	.align		4
        /*0054*/ 	.byte	0x02, 0x4a
	.zero		1
	.zero		1


	//----- nvinfo : EIATTR_EXIT_INSTR_OFFSETS
	.align		4
        /*0058*/ 	.byte	0x04, 0x1c
        /*005a*/ 	.short	(.L_17 - .L_16)


	//   ....[0]....
.L_16:
        /*005c*/ 	.word	0x00000070


	//   ....[1]....
        /*0060*/ 	.word	0x00000170


	//----- nvinfo : EIATTR_CRS_STACK_SIZE
	.align		4
.L_17:
        /*0064*/ 	.byte	0x04, 0x1e
        /*0066*/ 	.short	(.L_19 - .L_18)
.L_18:
        /*0068*/ 	.word	0x00000000


	//----- nvinfo : EIATTR_CBANK_PARAM_SIZE
	.align		4
.L_19:
        /*006c*/ 	.byte	0x03, 0x19
        /*006e*/ 	.short	0x0020


	//----- nvinfo : EIATTR_PARAM_CBANK
	.align		4
        /*0070*/ 	.byte	0x04, 0x0a
        /*0072*/ 	.short	(.L_21 - .L_20)
	.align		4
.L_20:
        /*0074*/ 	.word	index@(.nv.constant0._Z5daxpyidPKdPd)
        /*0078*/ 	.short	0x0380
        /*007a*/ 	.short	0x0020


	//----- nvinfo : EIATTR_SW_WAR
	.align		4
.L_21:
        /*007c*/ 	.byte	0x04, 0x36
        /*007e*/ 	.short	(.L_23 - .L_22)
.L_22:
        /*0080*/ 	.word	0x00000008
.L_23:


//--------------------- .nv.callgraph             --------------------------
	.section	.nv.callgraph,"",@"SHT_CUDA_CALLGRAPH"
	.align	4
	.sectionentsize	8
	.align		4
        /*0000*/ 	.word	0x00000000
	.align		4
        /*0004*/ 	.word	0xffffffff
	.align		4
        /*0008*/ 	.word	0x00000000
	.align		4
        /*000c*/ 	.word	0xfffffffe
	.align		4
        /*0010*/ 	.word	0x00000000
	.align		4
        /*0014*/ 	.word	0xfffffffd
	.align		4
        /*0018*/ 	.word	0x00000000
	.align		4
        /*001c*/ 	.word	0xfffffffc


//--------------------- .text._Z5daxpyidPKdPd     --------------------------
	.section	.text._Z5daxpyidPKdPd,"ax",@progbits
	.align	128
        .global         _Z5daxpyidPKdPd
        .type           _Z5daxpyidPKdPd,@function
        .size           _Z5daxpyidPKdPd,(.L_x_2 - _Z5daxpyidPKdPd)
        .other          _Z5daxpyidPKdPd,@"STO_CUDA_ENTRY STV_DEFAULT"
_Z5daxpyidPKdPd:
.text._Z5daxpyidPKdPd:
[----:B------:R-:W-:Y:S01]  /*0000*/  LDC R1, c[0x0][0x37c] ;  /* 0x0000df00ff017b82 */ /* 0x000fe20000000800 */
[----:B------:R-:W0:Y:S07]  /*0010*/  S2R R0, SR_TID.X ;  /* 0x0000000000007919 */ /* 0x000e2e0000002100 */
[----:B------:R-:W0:Y:S01]  /*0020*/  S2UR UR4, SR_CTAID.X ;  /* 0x00000000000479c3 */ /* 0x000e220000002500 */
[----:B------:R-:W1:Y:S07]  /*0030*/  LDCU UR5, c[0x0][0x380] ;  /* 0x00007000ff0577ac */ /* 0x000e6e0008000800 */
[----:B------:R-:W0:Y:S02]  /*0040*/  LDC R13, c[0x0][0x360] ;  /* 0x0000d800ff0d7b82 */ /* 0x000e240000000800 */
[----:B0-----:R-:W-:-:S05]  /*0050*/  IMAD R0, R13, UR4, R0 ;  /* 0x000000040d007c24 */ /* 0x001fca000f8e0200 */
[----:B-1----:R-:W-:-:S13]  /*0060*/  ISETP.GE.AND P0, PT, R0, UR5, PT ;  /* 0x0000000500007c0c */ /* 0x002fda000bf06270 */
[----:B------:R-:W-:Y:S05]  /*0070*/  @P0 EXIT ;  /* 0x000000000000094d */ /* 0x000fea0003800000 */
[----:B------:R-:W0:Y:S01]  /*0080*/  LDC.64 R8, c[0x0][0x390] ;  /* 0x0000e400ff087b82 */ /* 0x000e220000000a00 */
[----:B------:R-:W1:Y:S01]  /*0090*/  LDCU UR4, c[0x0][0x370] ;  /* 0x00006e00ff0477ac */ /* 0x000e620008000800 */
[----:B------:R-:W2:Y:S06]  /*00a0*/  LDCU.64 UR6, c[0x0][0x358] ;  /* 0x00006b00ff0677ac */ /* 0x000eac0008000a00 */
[----:B------:R-:W3:Y:S01]  /*00b0*/  LDC.64 R10, c[0x0][0x398] ;  /* 0x0000e600ff0a7b82 */ /* 0x000ee20000000a00 */
[----:B------:R-:W4:Y:S01]  /*00c0*/  LDCU.64 UR8, c[0x0][0x388] ;  /* 0x00007100ff0877ac */ /* 0x000f220008000a00 */
[----:B-1----:R-:W-:-:S07]  /*00d0*/  IMAD R13, R13, UR4, RZ ;  /* 0x000000040d0d7c24 */ /* 0x002fce000f8e02ff */
.L_x_0:
[----:B0-----:R-:W-:-:S04]  /*00e0*/  IMAD.WIDE R2, R0, 0x8, R8 ;  /* 0x0000000800027825 */ /* 0x001fc800078e0208 */
[----:B-1-3--:R-:W-:Y:S02]  /*00f0*/  IMAD.WIDE R4, R0, 0x8, R10 ;  /* 0x0000000800047825 */ /* 0x00afe400078e020a */
[----:B--2---:R-:W4:Y:S04]  /*0100*/  LDG.E.64.CONSTANT R2, desc[UR6][R2.64] ;  /* 0x0000000602027981 */ /* 0x004f28000c1e9b00 */
[----:B------:R-:W4:Y:S01]  /*0110*/  LDG.E.64 R6, desc[UR6][R4.64] ;  /* 0x0000000604067981 */ /* 0x000f22000c1e1b00 */
[----:B------:R-:W-:-:S04]  /*0120*/  IADD3 R0, PT, PT, R13, R0, RZ ;  /* 0x000000000d007210 */ /* 0x000fc80007ffe0ff */
[----:B------:R-:W-:Y:S01]  /*0130*/  ISETP.GE.AND P0, PT, R0, UR5, PT ;  /* 0x0000000500007c0c */ /* 0x000fe2000bf06270 */
[----:B----4-:R-:W-:-:S07]  /*0140*/  DFMA R6, R2, UR8, R6 ;  /* 0x0000000802067c2b */ /* 0x010fce0008000006 */
[----:B------:R1:W-:Y:S05]  /*0150*/  STG.E.64 desc[UR6][R4.64], R6 ;  /* 0x0000000604007986 */ /* 0x0003ea000c101b06 */
[----:B------:R-:W-:Y:S05]  /*0160*/  @!P0 BRA `(.L_x_0) ;  /* 0xfffffffc00dc8947 */ /* 0x000fea000383ffff */
[----:B------:R-:W-:Y:S05]  /*0170*/  EXIT ;  /* 0x000000000000794d */ /* 0x000fea0003800000 */
.L_x_1:
[----:B------:R-:W-:-:S00]  /*0180*/  BRA `(.L_x_1) ;  /* 0xfffffffc00fc7947 */ /* 0x000fc0000383ffff */
[----:B------:R-:W-:-:S00]  /*0190*/  NOP ;  /* 0x0000000000007918 */ /* 0x000fc00000000000 */
        /* <DEDUP_REMOVED lines=14> */
.L_x_2:


//--------------------- .nv.shared.reserved.0     --------------------------
	.section	.nv.shared.reserved.0,"aw",@nobits
	.weak		__nv_reservedSMEM_offset_0_alias
	.size		__nv_reservedSMEM_offset_0_alias, 0, 64
	.other		__nv_reservedSMEM_offset_0_alias,@"STO_CUDA_RESERVED_SHARED STV_DEFAULT"
__nv_reservedSMEM_offset_0_alias:
	.zero		0
	.zero		64


//--------------------- .nv.constant0._Z5daxpyidPKdPd --------------------------
	.section	.nv.constant0._Z5daxpyidPKdPd,"a",@progbits
	.sectionflags	@""
	.align	4
.nv.constant0._Z5daxpyidPKdPd:
	.zero		928


//--------------------- SYMBOLS --------------------------

	.type		.nv.reservedSmem.offset0,@object
	.size		.nv.reservedSmem.offset0,0x4
